	.headerflags	@"EF_CUDA_TEXMODE_UNIFIED EF_CUDA_64BIT_ADDRESS EF_CUDA_ACCELERATORS EF_CUDA_SM90 EF_CUDA_VIRTUAL_SM(EF_CUDA_SM90)"
	.elftype	@"ET_EXEC"


//--------------------- .nv.info                  --------------------------
	.section	.nv.info,"",@"SHT_CUDA_INFO"
	.align	4


	//----- nvinfo : EIATTR_REGCOUNT
	.align		4
        /*0000*/ 	.byte	0x04, 0x2f
        /*0002*/ 	.short	(.L_1 - .L_0)
	.align		4
.L_0:
        /*0004*/ 	.word	index@(triton_poi_fused__to_copy_add_arange_clamp_mul_sub_26)
        /*0008*/ 	.word	0x0000000a


	//----- nvinfo : EIATTR_MIN_STACK_SIZE
	.align		4
.L_1:
        /*000c*/ 	.byte	0x04, 0x12
        /*000e*/ 	.short	(.L_3 - .L_2)
	.align		4
.L_2:
        /*0010*/ 	.word	index@(triton_poi_fused__to_copy_add_arange_clamp_mul_sub_26)
        /*0014*/ 	.word	0x00000000


	//----- nvinfo : EIATTR_FRAME_SIZE
	.align		4
.L_3:
        /*0018*/ 	.byte	0x04, 0x11
        /*001a*/ 	.short	(.L_5 - .L_4)
	.align		4
.L_4:
        /*001c*/ 	.word	index@(triton_poi_fused__to_copy_add_arange_clamp_mul_sub_26)
        /*0020*/ 	.word	0x00000000


	//----- nvinfo : EIATTR_MIN_STACK_SIZE
	.align		4
.L_5:
        /*0024*/ 	.byte	0x04, 0x12
        /*0026*/ 	.short	(.L_7 - .L_6)
	.align		4
.L_6:
        /*0028*/ 	.word	index@(triton_poi_fused__to_copy_add_arange_clamp_mul_sub_26)
        /*002c*/ 	.word	0x00000000
.L_7:


//--------------------- .nv.info.triton_poi_fused__to_copy_add_arange_clamp_mul_sub_26 --------------------------
	.section	.nv.info.triton_poi_fused__to_copy_add_arange_clamp_mul_sub_26,"",@"SHT_CUDA_INFO"
	.sectionflags	@""
	.align	4


	//----- nvinfo : EIATTR_CUDA_API_VERSION
	.align		4
        /*0000*/ 	.byte	0x04, 0x37
        /*0002*/ 	.short	(.L_9 - .L_8)
.L_8:
        /*0004*/ 	.word	0x0000007c


	//----- nvinfo : EIATTR_KPARAM_INFO
	.align		4
.L_9:
        /*0008*/ 	.byte	0x04, 0x17
        /*000a*/ 	.short	(.L_11 - .L_10)
.L_10:
        /*000c*/ 	.word	0x00000000
        /*0010*/ 	.short	0x0001
        /*0012*/ 	.short	0x0008
        /*0014*/ 	.byte	0x00, 0xf0, 0x11, 0x00


	//----- nvinfo : EIATTR_KPARAM_INFO
	.align		4
.L_11:
        /*0018*/ 	.byte	0x04, 0x17
        /*001a*/ 	.short	(.L_13 - .L_12)
.L_12:
        /*001c*/ 	.word	0x00000000
        /*0020*/ 	.short	0x0000
        /*0022*/ 	.short	0x0000
        /*0024*/ 	.byte	0x00, 0xf4, 0x21, 0x00


	//----- nvinfo : EIATTR_SPARSE_MMA_MASK
	.align		4
.L_13:
        /*0028*/ 	.byte	0x03, 0x50
        /*002a*/ 	.short	0x0000


	//----- nvinfo : EIATTR_MAXREG_COUNT
	.align		4
        /*002c*/ 	.byte	0x03, 0x1b
        /*002e*/ 	.short	0x00ff


	//----- nvinfo : EIATTR_EXIT_INSTR_OFFSETS
	.align		4
        /*0030*/ 	.byte	0x04, 0x1c
        /*0032*/ 	.short	(.L_15 - .L_14)


	//   ....[0]....
.L_14:
        /*0034*/ 	.word	0x00000100


	//   ....[1]....
        /*0038*/ 	.word	0x00000130


	//----- nvinfo : EIATTR_REQNTID
	.align		4
.L_15:
        /*003c*/ 	.byte	0x04, 0x10
        /*003e*/ 	.short	(.L_17 - .L_16)
.L_16:
        /*0040*/ 	.word	0x00000020
        /*0044*/ 	.word	0x00000001
        /*0048*/ 	.word	0x00000001


	//----- nvinfo : EIATTR_CBANK_PARAM_SIZE
	.align		4
.L_17:
        /*004c*/ 	.byte	0x03, 0x19
        /*004e*/ 	.short	0x000c


	//----- nvinfo : EIATTR_PARAM_CBANK
	.align		4
        /*0050*/ 	.byte	0x04, 0x0a
        /*0052*/ 	.short	(.L_19 - .L_18)
	.align		4
.L_18:
        /*0054*/ 	.word	index@(.nv.constant0.triton_poi_fused__to_copy_add_arange_clamp_mul_sub_26)
        /*0058*/ 	.short	0x0210
        /*005a*/ 	.short	0x000c


	//----- nvinfo : EIATTR_SW_WAR
	.align		4
.L_19:
        /*005c*/ 	.byte	0x04, 0x36
        /*005e*/ 	.short	(.L_21 - .L_20)
.L_20:
        /*0060*/ 	.word	0x00000008
.L_21:


//--------------------- .nv.callgraph             --------------------------
	.section	.nv.callgraph,"",@"SHT_CUDA_CALLGRAPH"
	.align	4
	.sectionentsize	8
	.align		4
        /*0000*/ 	.word	0x00000000
	.align		4
        /*0004*/ 	.word	0xffffffff
	.align		4
        /*0008*/ 	.word	0x00000000
	.align		4
        /*000c*/ 	.word	0xfffffffe
	.align		4
        /*0010*/ 	.word	0x00000000
	.align		4
        /*0014*/ 	.word	0xfffffffd
	.align		4
        /*0018*/ 	.word	0x00000000
	.align		4
        /*001c*/ 	.word	0xfffffffc


//--------------------- .text.triton_poi_fused__to_copy_add_arange_clamp_mul_sub_26 --------------------------
	.section	.text.triton_poi_fused__to_copy_add_arange_clamp_mul_sub_26,"ax",@progbits
	.align	128
        .global         triton_poi_fused__to_copy_add_arange_clamp_mul_sub_26
        .type           triton_poi_fused__to_copy_add_arange_clamp_mul_sub_26,@function
        .size           triton_poi_fused__to_copy_add_arange_clamp_mul_sub_26,(.L_x_1 - triton_poi_fused__to_copy_add_arange_clamp_mul_sub_26)
        .other          triton_poi_fused__to_copy_add_arange_clamp_mul_sub_26,@"STO_CUDA_ENTRY STV_DEFAULT"
triton_poi_fused__to_copy_add_arange_clamp_mul_sub_26:
.text.triton_poi_fused__to_copy_add_arange_clamp_mul_sub_26:
[----:B------:R-:W0:Y:S02]  /*0000*/  LDC R1, c[0x0][0x28] ;  /* 0x00000a00ff017b82 */ /* 0x000e240000000800 */
[----:B------:R-:W1:Y:S01]  /*0010*/  S2R R6, SR_TID.X ;  /* 0x0000000000067919 */ /* 0x000e620000002100 */
[----:B------:R-:W2:Y:S01]  /*0020*/  LDC.64 R2, c[0x0][0x210] ;  /* 0x00008400ff027b82 */ /* 0x000ea20000000a00 */
[----:B------:R-:W3:Y:S01]  /*0030*/  S2R R5, SR_CTAID.X ;  /* 0x0000000000057919 */ /* 0x000ee20000002500 */
[C---:B-1----:R-:W-:Y:S02]  /*0040*/  LOP3.LUT R0, R6.reuse, 0x1, RZ, 0xc0, !PT ;  /* 0x0000000106007812 */ /* 0x042fe400078ec0ff */
[----:B------:R-:W-:-:S03]  /*0050*/  LOP3.LUT P0, RZ, R6, 0x1e, RZ, 0xc0, !PT ;  /* 0x0000001e06ff7812 */ /* 0x000fc6000780c0ff */
[----:B---3--:R-:W-:-:S04]  /*0060*/  IMAD R5, R5, 0x2, R0 ;  /* 0x0000000205057824 */ /* 0x008fc800078e0200 */
[C---:B--2---:R-:W-:Y:S01]  /*0070*/  IMAD.WIDE R2, R5.reuse, 0x4, R2 ;  /* 0x0000000405027825 */ /* 0x044fe200078e0202 */
[----:B------:R-:W-:Y:S02]  /*0080*/  I2FP.F32.S32 R0, R5 ;  /* 0x0000000500007245 */ /* 0x000fe40000201400 */
[----:B------:R-:W-:-:S03]  /*0090*/  ISETP.LT.AND P0, PT, R5, 0x2, !P0 ;  /* 0x000000020500780c */ /* 0x000fc60004701270 */
[----:B------:R-:W-:-:S04]  /*00a0*/  FADD R0, R0, 0.5 ;  /* 0x3f00000000007421 */ /* 0x000fc80000000000 */
[----:B------:R-:W-:-:S05]  /*00b0*/  FADD R0, R0, -0.5 ;  /* 0xbf00000000007421 */ /* 0x000fca0000000000 */
[----:B------:R-:W-:-:S04]  /*00c0*/  FMNMX R0, RZ, R0, !PT ;  /* 0x00000000ff007209 */ /* 0x000fc80007800000 */
[----:B------:R-:W1:Y:S02]  /*00d0*/  F2I.TRUNC.NTZ R4, R0 ;  /* 0x0000000000047305 */ /* 0x000e64000020f100 */
[----:B-1----:R-:W-:-:S05]  /*00e0*/  I2FP.F32.S32 R7, R4 ;  /* 0x0000000400077245 */ /* 0x002fca0000201400 */
[----:B------:R-:W-:Y:S01]  /*00f0*/  FADD.SAT R7, R0, -R7 ;  /* 0x8000000700077221 */ /* 0x000fe20000002000 */
[----:B------:R-:W-:Y:S06]  /*0100*/  @!P0 EXIT ;  /* 0x000000000000894d */ /* 0x000fec0003800000 */
[----:B------:R-:W-:Y:S02]  /*0110*/  ULDC.64 UR4, c[0x0][0x208] ;  /* 0x0000820000047ab9 */ /* 0x000fe40000000a00 */
[----:B------:R-:W-:Y:S01]  /*0120*/  STG.E desc[UR4][R2.64], R7 ;  /* 0x0000000702007986 */ /* 0x000fe2000c101904 */
[----:B------:R-:W-:Y:S05]  /*0130*/  EXIT ;  /* 0x000000000000794d */ /* 0x000fea0003800000 */
.L_x_0:
[----:B------:R-:W-:-:S00]  /*0140*/  BRA `(.L_x_0) ;  /* 0xfffffffc00fc7947 */ /* 0x000fc0000383ffff */
[----:B------:R-:W-:-:S00]  /*0150*/  NOP ;  /* 0x0000000000007918 */ /* 0x000fc00000000000 */
        /* <DEDUP_REMOVED lines=10> */
.L_x_1:


//--------------------- .nv.constant0.triton_poi_fused__to_copy_add_arange_clamp_mul_sub_26 --------------------------
	.section	.nv.constant0.triton_poi_fused__to_copy_add_arange_clamp_mul_sub_26,"a",@progbits
	.sectionflags	@""
	.align	4
.nv.constant0.triton_poi_fused__to_copy_add_arange_clamp_mul_sub_26:
	.zero		540
